	.headerflags	@"EF_CUDA_TEXMODE_UNIFIED EF_CUDA_64BIT_ADDRESS EF_CUDA_ACCELERATORS EF_CUDA_SM90 EF_CUDA_VIRTUAL_SM(EF_CUDA_SM90)"
	.elftype	@"ET_EXEC"


//--------------------- .nv.info                  --------------------------
	.section	.nv.info,"",@"SHT_CUDA_INFO"
	.align	4


	//----- nvinfo : EIATTR_REGCOUNT
	.align		4
        /*0000*/ 	.byte	0x04, 0x2f
        /*0002*/ 	.short	(.L_1 - .L_0)
	.align		4
.L_0:
        /*0004*/ 	.word	index@(triton_poi_fused_max_pool2d_with_indices_34)
        /*0008*/ 	.word	0x00000014


	//----- nvinfo : EIATTR_MIN_STACK_SIZE
	.align		4
.L_1:
        /*000c*/ 	.byte	0x04, 0x12
        /*000e*/ 	.short	(.L_3 - .L_2)
	.align		4
.L_2:
        /*0010*/ 	.word	index@(triton_poi_fused_max_pool2d_with_indices_34)
        /*0014*/ 	.word	0x00000000


	//----- nvinfo : EIATTR_FRAME_SIZE
	.align		4
.L_3:
        /*0018*/ 	.byte	0x04, 0x11
        /*001a*/ 	.short	(.L_5 - .L_4)
	.align		4
.L_4:
        /*001c*/ 	.word	index@(triton_poi_fused_max_pool2d_with_indices_34)
        /*0020*/ 	.word	0x00000000


	//----- nvinfo : EIATTR_MIN_STACK_SIZE
	.align		4
.L_5:
        /*0024*/ 	.byte	0x04, 0x12
        /*0026*/ 	.short	(.L_7 - .L_6)
	.align		4
.L_6:
        /*0028*/ 	.word	index@(triton_poi_fused_max_pool2d_with_indices_34)
        /*002c*/ 	.word	0x00000000
.L_7:


//--------------------- .nv.info.triton_poi_fused_max_pool2d_with_indices_34 --------------------------
	.section	.nv.info.triton_poi_fused_max_pool2d_with_indices_34,"",@"SHT_CUDA_INFO"
	.sectionflags	@""
	.align	4


	//----- nvinfo : EIATTR_CUDA_API_VERSION
	.align		4
        /*0000*/ 	.byte	0x04, 0x37
        /*0002*/ 	.short	(.L_9 - .L_8)
.L_8:
        /*0004*/ 	.word	0x0000007c


	//----- nvinfo : EIATTR_KPARAM_INFO
	.align		4
.L_9:
        /*0008*/ 	.byte	0x04, 0x17
        /*000a*/ 	.short	(.L_11 - .L_10)
.L_10:
        /*000c*/ 	.word	0x00000000
        /*0010*/ 	.short	0x0002
        /*0012*/ 	.short	0x0010
        /*0014*/ 	.byte	0x00, 0xf0, 0x11, 0x00


	//----- nvinfo : EIATTR_KPARAM_INFO
	.align		4
.L_11:
        /*0018*/ 	.byte	0x04, 0x17
        /*001a*/ 	.short	(.L_13 - .L_12)
.L_12:
        /*001c*/ 	.word	0x00000000
        /*0020*/ 	.short	0x0001
        /*0022*/ 	.short	0x0008
        /*0024*/ 	.byte	0x00, 0xf4, 0x21, 0x00


	//----- nvinfo : EIATTR_KPARAM_INFO
	.align		4
.L_13:
        /*0028*/ 	.byte	0x04, 0x17
        /*002a*/ 	.short	(.L_15 - .L_14)
.L_14:
        /*002c*/ 	.word	0x00000000
        /*0030*/ 	.short	0x0000
        /*0032*/ 	.short	0x0000
        /*0034*/ 	.byte	0x00, 0xf4, 0x21, 0x00


	//----- nvinfo : EIATTR_SPARSE_MMA_MASK
	.align		4
.L_15:
        /*0038*/ 	.byte	0x03, 0x50
        /*003a*/ 	.short	0x0000


	//----- nvinfo : EIATTR_MAXREG_COUNT
	.align		4
        /*003c*/ 	.byte	0x03, 0x1b
        /*003e*/ 	.short	0x00ff


	//----- nvinfo : EIATTR_EXIT_INSTR_OFFSETS
	.align		4
        /*0040*/ 	.byte	0x04, 0x1c
        /*0042*/ 	.short	(.L_17 - .L_16)


	//   ....[0]....
.L_16:
        /*0044*/ 	.word	0x000003a0


	//   ....[1]....
        /*0048*/ 	.word	0x000003c0


	//----- nvinfo : EIATTR_REQNTID
	.align		4
.L_17:
        /*004c*/ 	.byte	0x04, 0x10
        /*004e*/ 	.short	(.L_19 - .L_18)
.L_18:
        /*0050*/ 	.word	0x00000080
        /*0054*/ 	.word	0x00000001
        /*0058*/ 	.word	0x00000001


	//----- nvinfo : EIATTR_CBANK_PARAM_SIZE
	.align		4
.L_19:
        /*005c*/ 	.byte	0x03, 0x19
        /*005e*/ 	.short	0x0014


	//----- nvinfo : EIATTR_PARAM_CBANK
	.align		4
        /*0060*/ 	.byte	0x04, 0x0a
        /*0062*/ 	.short	(.L_21 - .L_20)
	.align		4
.L_20:
        /*0064*/ 	.word	index@(.nv.constant0.triton_poi_fused_max_pool2d_with_indices_34)
        /*0068*/ 	.short	0x0210
        /*006a*/ 	.short	0x0014


	//----- nvinfo : EIATTR_SW_WAR
	.align		4
.L_21:
        /*006c*/ 	.byte	0x04, 0x36
        /*006e*/ 	.short	(.L_23 - .L_22)
.L_22:
        /*0070*/ 	.word	0x00000008
.L_23:


//--------------------- .nv.callgraph             --------------------------
	.section	.nv.callgraph,"",@"SHT_CUDA_CALLGRAPH"
	.align	4
	.sectionentsize	8
	.align		4
        /*0000*/ 	.word	0x00000000
	.align		4
        /*0004*/ 	.word	0xffffffff
	.align		4
        /*0008*/ 	.word	0x00000000
	.align		4
        /*000c*/ 	.word	0xfffffffe
	.align		4
        /*0010*/ 	.word	0x00000000
	.align		4
        /*0014*/ 	.word	0xfffffffd
	.align		4
        /*0018*/ 	.word	0x00000000
	.align		4
        /*001c*/ 	.word	0xfffffffc


//--------------------- .text.triton_poi_fused_max_pool2d_with_indices_34 --------------------------
	.section	.text.triton_poi_fused_max_pool2d_with_indices_34,"ax",@progbits
	.align	128
        .global         triton_poi_fused_max_pool2d_with_indices_34
        .type           triton_poi_fused_max_pool2d_with_indices_34,@function
        .size           triton_poi_fused_max_pool2d_with_indices_34,(.L_x_1 - triton_poi_fused_max_pool2d_with_indices_34)
        .other          triton_poi_fused_max_pool2d_with_indices_34,@"STO_CUDA_ENTRY STV_DEFAULT"
triton_poi_fused_max_pool2d_with_indices_34:
.text.triton_poi_fused_max_pool2d_with_indices_34:
[----:B------:R-:W0:Y:S02]  /*0000*/  LDC R1, c[0x0][0x28] ;  /* 0x00000a00ff017b82 */ /* 0x000e240000000800 */
[----:B------:R-:W1:Y:S01]  /*0010*/  S2R R0, SR_TID.X ;  /* 0x0000000000007919 */ /* 0x000e620000002100 */
[----:B------:R-:W-:Y:S02]  /*0020*/  CS2R R12, SRZ ;  /* 0x00000000000c7805 */ /* 0x000fe4000001ff00 */
[----:B------:R-:W-:Y:S01]  /*0030*/  CS2R R16, SRZ ;  /* 0x0000000000107805 */ /* 0x000fe2000001ff00 */
[----:B------:R-:W-:Y:S01]  /*0040*/  ULDC.64 UR4, c[0x0][0x208] ;  /* 0x0000820000047ab9 */ /* 0x000fe20000000a00 */
[----:B------:R-:W2:Y:S01]  /*0050*/  S2R R3, SR_CTAID.X ;  /* 0x0000000000037919 */ /* 0x000ea20000002500 */
[----:B------:R-:W-:Y:S01]  /*0060*/  CS2R R14, SRZ ;  /* 0x00000000000e7805 */ /* 0x000fe2000001ff00 */
[----:B------:R-:W-:Y:S01]  /*0070*/  ULDC.64 UR6, c[0x0][0x218] ;  /* 0x0000860000067ab9 */ /* 0x000fe20000000a00 */
[----:B-1----:R-:W-:-:S05]  /*0080*/  IMAD.SHL.U32 R0, R0, 0x2, RZ ;  /* 0x0000000200007824 */ /* 0x002fca00078e00ff */
[----:B------:R-:W-:-:S05]  /*0090*/  LOP3.LUT R0, R0, 0xfe, RZ, 0xc0, !PT ;  /* 0x000000fe00007812 */ /* 0x000fca00078ec0ff */
[----:B--2---:R-:W-:Y:S02]  /*00a0*/  IMAD R0, R3, 0x100, R0 ;  /* 0x0000010003007824 */ /* 0x004fe400078e0200 */
[----:B------:R-:W1:Y:S02]  /*00b0*/  LDC.64 R2, c[0x0][0x210] ;  /* 0x00008400ff027b82 */ /* 0x000e640000000a00 */
[C---:B------:R-:W-:Y:S01]  /*00c0*/  IMAD.HI R4, R0.reuse, 0x30c30c31, RZ ;  /* 0x30c30c3100047827 */ /* 0x040fe200078e02ff */
[----:B------:R-:W-:-:S04]  /*00d0*/  ISETP.GE.AND P0, PT, R0, 0x2a00, PT ;  /* 0x00002a000000780c */ /* 0x000fc80003f06270 */
[----:B------:R-:W-:-:S04]  /*00e0*/  SHF.R.U32.HI R5, RZ, 0x1f, R4 ;  /* 0x0000001fff057819 */ /* 0x000fc80000011604 */
[CC--:B------:R-:W-:Y:S02]  /*00f0*/  LEA.HI.SX32 R7, R4.reuse, R5.reuse, 0x1d ;  /* 0x0000000504077211 */ /* 0x0c0fe400078feaff */
[----:B------:R-:W-:Y:S02]  /*0100*/  LEA.HI.SX32 R5, R4, R5, 0x1a ;  /* 0x0000000504057211 */ /* 0x000fe400078fd2ff */
[C---:B------:R-:W-:Y:S01]  /*0110*/  LEA.HI R6, R7.reuse, R7, RZ, 0x3 ;  /* 0x0000000707067211 */ /* 0x040fe200078f18ff */
[----:B------:R-:W-:-:S03]  /*0120*/  IMAD R4, R7, -0x2a, R0 ;  /* 0xffffffd607047824 */ /* 0x000fc600078e0200 */
[----:B------:R-:W-:Y:S01]  /*0130*/  LOP3.LUT R6, R6, 0xfffffff8, RZ, 0xc0, !PT ;  /* 0xfffffff806067812 */ /* 0x000fe200078ec0ff */
[----:B------:R-:W-:-:S04]  /*0140*/  IMAD R5, R5, 0x540, R4 ;  /* 0x0000054005057824 */ /* 0x000fc800078e0204 */
[----:B------:R-:W-:-:S04]  /*0150*/  IMAD.IADD R6, R7, 0x1, -R6 ;  /* 0x0000000107067824 */ /* 0x000fc800078e0a06 */
[----:B------:R-:W-:-:S04]  /*0160*/  IMAD R11, R6, 0x54, R5 ;  /* 0x00000054060b7824 */ /* 0x000fc800078e0205 */
[C---:B------:R-:W-:Y:S02]  /*0170*/  VIADD R7, R11.reuse, 0x2a ;  /* 0x0000002a0b077836 */ /* 0x040fe40000000000 */
[----:B-1----:R-:W-:-:S04]  /*0180*/  IMAD.WIDE R4, R11, 0x4, R2 ;  /* 0x000000040b047825 */ /* 0x002fc800078e0202 */
[--C-:B------:R-:W-:Y:S01]  /*0190*/  IMAD.WIDE R6, R7, 0x4, R2.reuse ;  /* 0x0000000407067825 */ /* 0x100fe200078e0202 */
[----:B------:R-:W2:Y:S03]  /*01a0*/  @!P0 LDG.E.64 R12, desc[UR4][R4.64] ;  /* 0x00000004040c8981 */ /* 0x000ea6000c1e1b00 */
[----:B------:R-:W-:Y:S01]  /*01b0*/  VIADD R9, R11, 0x2a0 ;  /* 0x000002a00b097836 */ /* 0x000fe20000000000 */
[----:B------:R-:W2:Y:S03]  /*01c0*/  @!P0 LDG.E.64 R16, desc[UR4][R6.64] ;  /* 0x0000000406108981 */ /* 0x000ea6000c1e1b00 */
[----:B------:R-:W-:-:S05]  /*01d0*/  IMAD.WIDE R8, R9, 0x4, R2 ;  /* 0x0000000409087825 */ /* 0x000fca00078e0202 */
[----:B------:R-:W3:Y:S01]  /*01e0*/  @!P0 LDG.E.64 R14, desc[UR4][R8.64] ;  /* 0x00000004080e8981 */ /* 0x000ee2000c1e1b00 */
[----:B------:R-:W-:-:S04]  /*01f0*/  VIADD R11, R11, 0x2ca ;  /* 0x000002ca0b0b7836 */ /* 0x000fc80000000000 */
[----:B------:R-:W-:Y:S01]  /*0200*/  IMAD.WIDE R2, R11, 0x4, R2 ;  /* 0x000000040b027825 */ /* 0x000fe200078e0202 */
[----:B------:R-:W-:-:S06]  /*0210*/  CS2R R10, SRZ ;  /* 0x00000000000a7805 */ /* 0x000fcc000001ff00 */
[----:B------:R1:W4:Y:S01]  /*0220*/  @!P0 LDG.E.64 R10, desc[UR4][R2.64] ;  /* 0x00000004020a8981 */ /* 0x000322000c1e1b00 */
[C---:B--2---:R-:W-:Y:S02]  /*0230*/  FSETP.GT.AND P4, PT, R16.reuse, R12, PT ;  /* 0x0000000c1000720b */ /* 0x044fe40003f84000 */
[C---:B------:R-:W-:Y:S02]  /*0240*/  FSETP.GT.AND P1, PT, R17.reuse, R13, PT ;  /* 0x0000000d1100720b */ /* 0x040fe40003f24000 */
[----:B------:R-:W-:Y:S02]  /*0250*/  FSETP.NAN.AND P6, PT, R16, R16, PT ;  /* 0x000000101000720b */ /* 0x000fe40003fc8000 */
[----:B------:R-:W-:Y:S02]  /*0260*/  FSETP.NAN.AND P5, PT, R17, R17, PT ;  /* 0x000000111100720b */ /* 0x000fe40003fa8000 */
[----:B---3--:R-:W-:Y:S02]  /*0270*/  FSETP.NAN.AND P3, PT, R14, R14, PT ;  /* 0x0000000e0e00720b */ /* 0x008fe40003f68000 */
[----:B------:R-:W-:-:S03]  /*0280*/  FSETP.NAN.AND P2, PT, R15, R15, PT ;  /* 0x0000000f0f00720b */ /* 0x000fc60003f48000 */
[----:B------:R-:W-:Y:S02]  /*0290*/  @!P4 SEL R16, R16, R12, P6 ;  /* 0x0000000c1010c207 */ /* 0x000fe40003000000 */
[----:B------:R-:W-:Y:S02]  /*02a0*/  @!P1 SEL R17, R17, R13, P5 ;  /* 0x0000000d11119207 */ /* 0x000fe40002800000 */
[----:B------:R-:W-:Y:S02]  /*02b0*/  FSETP.GEU.AND P6, PT, R16, R14, PT ;  /* 0x0000000e1000720b */ /* 0x000fe40003fce000 */
[----:B------:R-:W-:Y:S02]  /*02c0*/  FSETP.GEU.AND P5, PT, R17, R15, PT ;  /* 0x0000000f1100720b */ /* 0x000fe40003fae000 */
[----:B------:R-:W-:Y:S02]  /*02d0*/  @!P3 SEL R14, R14, R16, !P6 ;  /* 0x000000100e0eb207 */ /* 0x000fe40007000000 */
[----:B------:R-:W-:-:S02]  /*02e0*/  @!P2 SEL R15, R15, R17, !P5 ;  /* 0x000000110f0fa207 */ /* 0x000fc40006800000 */
[----:B-1----:R-:W-:Y:S02]  /*02f0*/  SEL R2, RZ, 0x1, !P4 ;  /* 0x00000001ff027807 */ /* 0x002fe40006000000 */
[----:B------:R-:W-:Y:S02]  /*0300*/  SEL R3, RZ, 0x1, !P1 ;  /* 0x00000001ff037807 */ /* 0x000fe40004800000 */
[----:B----4-:R-:W-:Y:S02]  /*0310*/  FSETP.GEU.AND P2, PT, R14, R10, PT ;  /* 0x0000000a0e00720b */ /* 0x010fe40003f4e000 */
[----:B------:R-:W-:Y:S02]  /*0320*/  FSETP.GEU.AND P1, PT, R15, R11, PT ;  /* 0x0000000b0f00720b */ /* 0x000fe40003f2e000 */
[----:B------:R-:W-:Y:S02]  /*0330*/  SEL R4, R2, 0x2, P6 ;  /* 0x0000000202047807 */ /* 0x000fe40003000000 */
[----:B------:R-:W-:-:S02]  /*0340*/  SEL R3, R3, 0x2, P5 ;  /* 0x0000000203037807 */ /* 0x000fc40002800000 */
[----:B------:R-:W-:Y:S02]  /*0350*/  IADD3 R2, P3, R0, UR6, RZ ;  /* 0x0000000600027c10 */ /* 0x000fe4000ff7e0ff */
[----:B------:R-:W-:Y:S02]  /*0360*/  SEL R4, R4, 0x3, P2 ;  /* 0x0000000304047807 */ /* 0x000fe40001000000 */
[----:B------:R-:W-:Y:S02]  /*0370*/  SEL R5, R3, 0x3, P1 ;  /* 0x0000000303057807 */ /* 0x000fe40000800000 */
[----:B------:R-:W-:-:S03]  /*0380*/  LEA.HI.X.SX32 R3, R0, UR7, 0x1, P3 ;  /* 0x0000000700037c11 */ /* 0x000fc600098f0eff */
[----:B------:R-:W-:Y:S01]  /*0390*/  IMAD R5, R5, 0x100, R4 ;  /* 0x0000010005057824 */ /* 0x000fe200078e0204 */
[----:B------:R-:W-:Y:S06]  /*03a0*/  @P0 EXIT ;  /* 0x000000000000094d */ /* 0x000fec0003800000 */
[----:B------:R-:W-:Y:S01]  /*03b0*/  STG.E.U16 desc[UR4][R2.64], R5 ;  /* 0x0000000502007986 */ /* 0x000fe2000c101504 */
[----:B------:R-:W-:Y:S05]  /*03c0*/  EXIT ;  /* 0x000000000000794d */ /* 0x000fea0003800000 */
.L_x_0:
[----:B------:R-:W-:-:S00]  /*03d0*/  BRA `(.L_x_0) ;  /* 0xfffffffc00fc7947 */ /* 0x000fc0000383ffff */
[----:B------:R-:W-:-:S00]  /*03e0*/  NOP ;  /* 0x0000000000007918 */ /* 0x000fc00000000000 */
        /* <DEDUP_REMOVED lines=9> */
.L_x_1:


//--------------------- .nv.constant0.triton_poi_fused_max_pool2d_with_indices_34 --------------------------
	.section	.nv.constant0.triton_poi_fused_max_pool2d_with_indices_34,"a",@progbits
	.sectionflags	@""
	.align	4
.nv.constant0.triton_poi_fused_max_pool2d_with_indices_34:
	.zero		548
